	.headerflags	@"EF_CUDA_TEXMODE_UNIFIED EF_CUDA_64BIT_ADDRESS EF_CUDA_ACCELERATORS EF_CUDA_SM90 EF_CUDA_VIRTUAL_SM(EF_CUDA_SM90)"
	.elftype	@"ET_EXEC"


//--------------------- .nv.info                  --------------------------
	.section	.nv.info,"",@"SHT_CUDA_INFO"
	.align	4


	//----- nvinfo : EIATTR_REGCOUNT
	.align		4
        /*0000*/ 	.byte	0x04, 0x2f
        /*0002*/ 	.short	(.L_1 - .L_0)
	.align		4
.L_0:
        /*0004*/ 	.word	index@(triton_poi_fused_cat_15)
        /*0008*/ 	.word	0x0000000a


	//----- nvinfo : EIATTR_MIN_STACK_SIZE
	.align		4
.L_1:
        /*000c*/ 	.byte	0x04, 0x12
        /*000e*/ 	.short	(.L_3 - .L_2)
	.align		4
.L_2:
        /*0010*/ 	.word	index@(triton_poi_fused_cat_15)
        /*0014*/ 	.word	0x00000000


	//----- nvinfo : EIATTR_FRAME_SIZE
	.align		4
.L_3:
        /*0018*/ 	.byte	0x04, 0x11
        /*001a*/ 	.short	(.L_5 - .L_4)
	.align		4
.L_4:
        /*001c*/ 	.word	index@(triton_poi_fused_cat_15)
        /*0020*/ 	.word	0x00000000


	//----- nvinfo : EIATTR_MIN_STACK_SIZE
	.align		4
.L_5:
        /*0024*/ 	.byte	0x04, 0x12
        /*0026*/ 	.short	(.L_7 - .L_6)
	.align		4
.L_6:
        /*0028*/ 	.word	index@(triton_poi_fused_cat_15)
        /*002c*/ 	.word	0x00000000
.L_7:


//--------------------- .nv.info.triton_poi_fused_cat_15 --------------------------
	.section	.nv.info.triton_poi_fused_cat_15,"",@"SHT_CUDA_INFO"
	.sectionflags	@""
	.align	4


	//----- nvinfo : EIATTR_CUDA_API_VERSION
	.align		4
        /*0000*/ 	.byte	0x04, 0x37
        /*0002*/ 	.short	(.L_9 - .L_8)
.L_8:
        /*0004*/ 	.word	0x0000007c


	//----- nvinfo : EIATTR_KPARAM_INFO
	.align		4
.L_9:
        /*0008*/ 	.byte	0x04, 0x17
        /*000a*/ 	.short	(.L_11 - .L_10)
.L_10:
        /*000c*/ 	.word	0x00000000
        /*0010*/ 	.short	0x0002
        /*0012*/ 	.short	0x0010
        /*0014*/ 	.byte	0x00, 0xf0, 0x11, 0x00


	//----- nvinfo : EIATTR_KPARAM_INFO
	.align		4
.L_11:
        /*0018*/ 	.byte	0x04, 0x17
        /*001a*/ 	.short	(.L_13 - .L_12)
.L_12:
        /*001c*/ 	.word	0x00000000
        /*0020*/ 	.short	0x0001
        /*0022*/ 	.short	0x0008
        /*0024*/ 	.byte	0x00, 0xf4, 0x21, 0x00


	//----- nvinfo : EIATTR_KPARAM_INFO
	.align		4
.L_13:
        /*0028*/ 	.byte	0x04, 0x17
        /*002a*/ 	.short	(.L_15 - .L_14)
.L_14:
        /*002c*/ 	.word	0x00000000
        /*0030*/ 	.short	0x0000
        /*0032*/ 	.short	0x0000
        /*0034*/ 	.byte	0x00, 0xf4, 0x21, 0x00


	//----- nvinfo : EIATTR_SPARSE_MMA_MASK
	.align		4
.L_15:
        /*0038*/ 	.byte	0x03, 0x50
        /*003a*/ 	.short	0x0000


	//----- nvinfo : EIATTR_MAXREG_COUNT
	.align		4
        /*003c*/ 	.byte	0x03, 0x1b
        /*003e*/ 	.short	0x00ff


	//----- nvinfo : EIATTR_EXIT_INSTR_OFFSETS
	.align		4
        /*0040*/ 	.byte	0x04, 0x1c
        /*0042*/ 	.short	(.L_17 - .L_16)


	//   ....[0]....
.L_16:
        /*0044*/ 	.word	0x000001c0


	//   ....[1]....
        /*0048*/ 	.word	0x000001e0


	//----- nvinfo : EIATTR_REQNTID
	.align		4
.L_17:
        /*004c*/ 	.byte	0x04, 0x10
        /*004e*/ 	.short	(.L_19 - .L_18)
.L_18:
        /*0050*/ 	.word	0x00000080
        /*0054*/ 	.word	0x00000001
        /*0058*/ 	.word	0x00000001


	//----- nvinfo : EIATTR_CBANK_PARAM_SIZE
	.align		4
.L_19:
        /*005c*/ 	.byte	0x03, 0x19
        /*005e*/ 	.short	0x0014


	//----- nvinfo : EIATTR_PARAM_CBANK
	.align		4
        /*0060*/ 	.byte	0x04, 0x0a
        /*0062*/ 	.short	(.L_21 - .L_20)
	.align		4
.L_20:
        /*0064*/ 	.word	index@(.nv.constant0.triton_poi_fused_cat_15)
        /*0068*/ 	.short	0x0210
        /*006a*/ 	.short	0x0014


	//----- nvinfo : EIATTR_SW_WAR
	.align		4
.L_21:
        /*006c*/ 	.byte	0x04, 0x36
        /*006e*/ 	.short	(.L_23 - .L_22)
.L_22:
        /*0070*/ 	.word	0x00000008
.L_23:


//--------------------- .nv.callgraph             --------------------------
	.section	.nv.callgraph,"",@"SHT_CUDA_CALLGRAPH"
	.align	4
	.sectionentsize	8
	.align		4
        /*0000*/ 	.word	0x00000000
	.align		4
        /*0004*/ 	.word	0xffffffff
	.align		4
        /*0008*/ 	.word	0x00000000
	.align		4
        /*000c*/ 	.word	0xfffffffe
	.align		4
        /*0010*/ 	.word	0x00000000
	.align		4
        /*0014*/ 	.word	0xfffffffd
	.align		4
        /*0018*/ 	.word	0x00000000
	.align		4
        /*001c*/ 	.word	0xfffffffc


//--------------------- .text.triton_poi_fused_cat_15 --------------------------
	.section	.text.triton_poi_fused_cat_15,"ax",@progbits
	.align	128
        .global         triton_poi_fused_cat_15
        .type           triton_poi_fused_cat_15,@function
        .size           triton_poi_fused_cat_15,(.L_x_1 - triton_poi_fused_cat_15)
        .other          triton_poi_fused_cat_15,@"STO_CUDA_ENTRY STV_DEFAULT"
triton_poi_fused_cat_15:
.text.triton_poi_fused_cat_15:
[----:B------:R-:W0:Y:S02]  /*0000*/  LDC R1, c[0x0][0x28] ;  /* 0x00000a00ff017b82 */ /* 0x000e240000000800 */
[----:B------:R-:W1:Y:S01]  /*0010*/  S2R R0, SR_TID.X ;  /* 0x0000000000007919 */ /* 0x000e620000002100 */
[----:B------:R-:W-:Y:S01]  /*0020*/  ULDC.64 UR4, c[0x0][0x208] ;  /* 0x0000820000047ab9 */ /* 0x000fe20000000a00 */
[----:B------:R-:W2:Y:S01]  /*0030*/  S2R R3, SR_CTAID.X ;  /* 0x0000000000037919 */ /* 0x000ea20000002500 */
[----:B-1----:R-:W-:Y:S02]  /*0040*/  LOP3.LUT R0, R0, 0x7f, RZ, 0xc0, !PT ;  /* 0x0000007f00007812 */ /* 0x002fe400078ec0ff */
[----:B--2---:R-:W-:-:S03]  /*0050*/  SHF.R.S32.HI R2, RZ, 0x18, R3 ;  /* 0x00000018ff027819 */ /* 0x004fc60000011403 */
[----:B------:R-:W-:Y:S01]  /*0060*/  IMAD R0, R3, 0x80, R0 ;  /* 0x0000008003007824 */ /* 0x000fe200078e0200 */
[----:B------:R-:W-:-:S04]  /*0070*/  SGXT R3, R2, 0x1 ;  /* 0x000000010203781a */ /* 0x000fc80000000200 */
[----:B------:R-:W-:Y:S02]  /*0080*/  LEA.HI R4, R3, R0, RZ, 0x2 ;  /* 0x0000000003047211 */ /* 0x000fe400078f10ff */
[----:B------:R-:W1:Y:S02]  /*0090*/  LDC.64 R2, c[0x0][0x210] ;  /* 0x00008400ff027b82 */ /* 0x000e640000000a00 */
[----:B------:R-:W-:Y:S02]  /*00a0*/  SHF.R.S32.HI R5, RZ, 0x2, R4 ;  /* 0x00000002ff057819 */ /* 0x000fe40000011404 */
[----:B------:R-:W-:Y:S02]  /*00b0*/  LOP3.LUT R7, R4, 0xfffffffc, RZ, 0xc0, !PT ;  /* 0xfffffffc04077812 */ /* 0x000fe400078ec0ff */
[----:B------:R-:W-:Y:S02]  /*00c0*/  LEA.HI R6, R5, R5, RZ, 0x2 ;  /* 0x0000000505067211 */ /* 0x000fe400078f10ff */
[----:B------:R-:W-:-:S02]  /*00d0*/  IADD3 R7, R0, 0x1, -R7 ;  /* 0x0000000100077810 */ /* 0x000fc40007ffe807 */
[----:B------:R-:W-:-:S04]  /*00e0*/  LOP3.LUT R6, R6, 0xfffffffc, RZ, 0xc0, !PT ;  /* 0xfffffffc06067812 */ /* 0x000fc800078ec0ff */
[----:B------:R-:W-:Y:S01]  /*00f0*/  IADD3 R6, R5, 0x1, -R6 ;  /* 0x0000000105067810 */ /* 0x000fe20007ffe806 */
[----:B------:R-:W-:-:S03]  /*0100*/  VIADD R5, R0, 0x5 ;  /* 0x0000000500057836 */ /* 0x000fc60000000000 */
[----:B------:R-:W-:-:S04]  /*0110*/  LOP3.LUT R6, R6, R7, RZ, 0xfc, !PT ;  /* 0x0000000706067212 */ /* 0x000fc800078efcff */
[----:B------:R-:W-:Y:S01]  /*0120*/  ISETP.GE.U32.AND P0, PT, R6, 0x4, PT ;  /* 0x000000040600780c */ /* 0x000fe20003f06070 */
[----:B------:R-:W-:Y:S02]  /*0130*/  IMAD.MOV.U32 R6, RZ, RZ, RZ ;  /* 0x000000ffff067224 */ /* 0x000fe400078e00ff */
[----:B-1----:R-:W-:Y:S01]  /*0140*/  IMAD.WIDE R2, R5, 0x4, R2 ;  /* 0x0000000405027825 */ /* 0x002fe200078e0202 */
[----:B------:R-:W-:Y:S01]  /*0150*/  ISETP.LT.AND P0, PT, R0, 0x100, !P0 ;  /* 0x000001000000780c */ /* 0x000fe20004701270 */
[----:B------:R-:W1:-:S12]  /*0160*/  LDC.64 R4, c[0x0][0x218] ;  /* 0x00008600ff047b82 */ /* 0x000e580000000a00 */
[----:B------:R-:W2:Y:S01]  /*0170*/  @P0 LDG.E R6, desc[UR4][R2.64] ;  /* 0x0000000402060981 */ /* 0x000ea2000c1e1900 */
[C---:B------:R-:W-:Y:S01]  /*0180*/  ISETP.GE.AND P1, PT, R0.reuse, 0x100, PT ;  /* 0x000001000000780c */ /* 0x040fe20003f26270 */
[----:B------:R-:W-:-:S04]  /*0190*/  IMAD R7, R0, 0x19, RZ ;  /* 0x0000001900077824 */ /* 0x000fc800078e02ff */
[----:B-1----:R-:W-:Y:S01]  /*01a0*/  IMAD.WIDE R4, R7, 0x4, R4 ;  /* 0x0000000407047825 */ /* 0x002fe200078e0204 */
[----:B--2---:R-:W-:-:S07]  /*01b0*/  SEL R7, R6, 0xc61c4000, P0 ;  /* 0xc61c400006077807 */ /* 0x004fce0000000000 */
[----:B------:R-:W-:Y:S05]  /*01c0*/  @P1 EXIT ;  /* 0x000000000000194d */ /* 0x000fea0003800000 */
[----:B------:R-:W-:Y:S01]  /*01d0*/  STG.E desc[UR4][R4.64], R7 ;  /* 0x0000000704007986 */ /* 0x000fe2000c101904 */
[----:B------:R-:W-:Y:S05]  /*01e0*/  EXIT ;  /* 0x000000000000794d */ /* 0x000fea0003800000 */
.L_x_0:
[----:B------:R-:W-:-:S00]  /*01f0*/  BRA `(.L_x_0) ;  /* 0xfffffffc00fc7947 */ /* 0x000fc0000383ffff */
[----:B------:R-:W-:-:S00]  /*0200*/  NOP ;  /* 0x0000000000007918 */ /* 0x000fc00000000000 */
[----:B------:R-:W-:-:S00]  /*0210*/  NOP ;  /* 0x0000000000007918 */ /* 0x000fc00000000000 */
[----:B------:R-:W-:-:S00]  /*0220*/  NOP ;  /* 0x0000000000007918 */ /* 0x000fc00000000000 */
[----:B------:R-:W-:-:S00]  /*0230*/  NOP ;  /* 0x0000000000007918 */ /* 0x000fc00000000000 */
[----:B------:R-:W-:-:S00]  /*0240*/  NOP ;  /* 0x0000000000007918 */ /* 0x000fc00000000000 */
[----:B------:R-:W-:-:S00]  /*0250*/  NOP ;  /* 0x0000000000007918 */ /* 0x000fc00000000000 */
[----:B------:R-:W-:-:S00]  /*0260*/  NOP ;  /* 0x0000000000007918 */ /* 0x000fc00000000000 */
[----:B------:R-:W-:-:S00]  /*0270*/  NOP ;  /* 0x0000000000007918 */ /* 0x000fc00000000000 */
.L_x_1:


//--------------------- .nv.constant0.triton_poi_fused_cat_15 --------------------------
	.section	.nv.constant0.triton_poi_fused_cat_15,"a",@progbits
	.sectionflags	@""
	.align	4
.nv.constant0.triton_poi_fused_cat_15:
	.zero		548
